	.headerflags	@"EF_CUDA_TEXMODE_UNIFIED EF_CUDA_64BIT_ADDRESS EF_CUDA_ACCELERATORS EF_CUDA_SM90 EF_CUDA_VIRTUAL_SM(EF_CUDA_SM90)"
	.elftype	@"ET_EXEC"


//--------------------- .nv.info                  --------------------------
	.section	.nv.info,"",@"SHT_CUDA_INFO"
	.align	4


	//----- nvinfo : EIATTR_REGCOUNT
	.align		4
        /*0000*/ 	.byte	0x04, 0x2f
        /*0002*/ 	.short	(.L_1 - .L_0)
	.align		4
.L_0:
        /*0004*/ 	.word	index@(triton_poi_fused_add_convolution_8)
        /*0008*/ 	.word	0x00000010


	//----- nvinfo : EIATTR_MIN_STACK_SIZE
	.align		4
.L_1:
        /*000c*/ 	.byte	0x04, 0x12
        /*000e*/ 	.short	(.L_3 - .L_2)
	.align		4
.L_2:
        /*0010*/ 	.word	index@(triton_poi_fused_add_convolution_8)
        /*0014*/ 	.word	0x00000000


	//----- nvinfo : EIATTR_FRAME_SIZE
	.align		4
.L_3:
        /*0018*/ 	.byte	0x04, 0x11
        /*001a*/ 	.short	(.L_5 - .L_4)
	.align		4
.L_4:
        /*001c*/ 	.word	index@(triton_poi_fused_add_convolution_8)
        /*0020*/ 	.word	0x00000000


	//----- nvinfo : EIATTR_MIN_STACK_SIZE
	.align		4
.L_5:
        /*0024*/ 	.byte	0x04, 0x12
        /*0026*/ 	.short	(.L_7 - .L_6)
	.align		4
.L_6:
        /*0028*/ 	.word	index@(triton_poi_fused_add_convolution_8)
        /*002c*/ 	.word	0x00000000
.L_7:


//--------------------- .nv.info.triton_poi_fused_add_convolution_8 --------------------------
	.section	.nv.info.triton_poi_fused_add_convolution_8,"",@"SHT_CUDA_INFO"
	.sectionflags	@""
	.align	4


	//----- nvinfo : EIATTR_CUDA_API_VERSION
	.align		4
        /*0000*/ 	.byte	0x04, 0x37
        /*0002*/ 	.short	(.L_9 - .L_8)
.L_8:
        /*0004*/ 	.word	0x0000007c


	//----- nvinfo : EIATTR_KPARAM_INFO
	.align		4
.L_9:
        /*0008*/ 	.byte	0x04, 0x17
        /*000a*/ 	.short	(.L_11 - .L_10)
.L_10:
        /*000c*/ 	.word	0x00000000
        /*0010*/ 	.short	0x0004
        /*0012*/ 	.short	0x0020
        /*0014*/ 	.byte	0x00, 0xf0, 0x11, 0x00


	//----- nvinfo : EIATTR_KPARAM_INFO
	.align		4
.L_11:
        /*0018*/ 	.byte	0x04, 0x17
        /*001a*/ 	.short	(.L_13 - .L_12)
.L_12:
        /*001c*/ 	.word	0x00000000
        /*0020*/ 	.short	0x0003
        /*0022*/ 	.short	0x0018
        /*0024*/ 	.byte	0x00, 0xf4, 0x21, 0x00


	//----- nvinfo : EIATTR_KPARAM_INFO
	.align		4
.L_13:
        /*0028*/ 	.byte	0x04, 0x17
        /*002a*/ 	.short	(.L_15 - .L_14)
.L_14:
        /*002c*/ 	.word	0x00000000
        /*0030*/ 	.short	0x0002
        /*0032*/ 	.short	0x0010
        /*0034*/ 	.byte	0x00, 0xf4, 0x21, 0x00


	//----- nvinfo : EIATTR_KPARAM_INFO
	.align		4
.L_15:
        /*0038*/ 	.byte	0x04, 0x17
        /*003a*/ 	.short	(.L_17 - .L_16)
.L_16:
        /*003c*/ 	.word	0x00000000
        /*0040*/ 	.short	0x0001
        /*0042*/ 	.short	0x0008
        /*0044*/ 	.byte	0x00, 0xf4, 0x21, 0x00


	//----- nvinfo : EIATTR_KPARAM_INFO
	.align		4
.L_17:
        /*0048*/ 	.byte	0x04, 0x17
        /*004a*/ 	.short	(.L_19 - .L_18)
.L_18:
        /*004c*/ 	.word	0x00000000
        /*0050*/ 	.short	0x0000
        /*0052*/ 	.short	0x0000
        /*0054*/ 	.byte	0x00, 0xf4, 0x21, 0x00


	//----- nvinfo : EIATTR_SPARSE_MMA_MASK
	.align		4
.L_19:
        /*0058*/ 	.byte	0x03, 0x50
        /*005a*/ 	.short	0x0000


	//----- nvinfo : EIATTR_MAXREG_COUNT
	.align		4
        /*005c*/ 	.byte	0x03, 0x1b
        /*005e*/ 	.short	0x00ff


	//----- nvinfo : EIATTR_EXIT_INSTR_OFFSETS
	.align		4
        /*0060*/ 	.byte	0x04, 0x1c
        /*0062*/ 	.short	(.L_21 - .L_20)


	//   ....[0]....
.L_20:
        /*0064*/ 	.word	0x00000200


	//   ....[1]....
        /*0068*/ 	.word	0x00000220


	//----- nvinfo : EIATTR_REQNTID
	.align		4
.L_21:
        /*006c*/ 	.byte	0x04, 0x10
        /*006e*/ 	.short	(.L_23 - .L_22)
.L_22:
        /*0070*/ 	.word	0x00000080
        /*0074*/ 	.word	0x00000001
        /*0078*/ 	.word	0x00000001


	//----- nvinfo : EIATTR_CBANK_PARAM_SIZE
	.align		4
.L_23:
        /*007c*/ 	.byte	0x03, 0x19
        /*007e*/ 	.short	0x0024


	//----- nvinfo : EIATTR_PARAM_CBANK
	.align		4
        /*0080*/ 	.byte	0x04, 0x0a
        /*0082*/ 	.short	(.L_25 - .L_24)
	.align		4
.L_24:
        /*0084*/ 	.word	index@(.nv.constant0.triton_poi_fused_add_convolution_8)
        /*0088*/ 	.short	0x0210
        /*008a*/ 	.short	0x0024


	//----- nvinfo : EIATTR_SW_WAR
	.align		4
.L_25:
        /*008c*/ 	.byte	0x04, 0x36
        /*008e*/ 	.short	(.L_27 - .L_26)
.L_26:
        /*0090*/ 	.word	0x00000008
.L_27:


//--------------------- .nv.callgraph             --------------------------
	.section	.nv.callgraph,"",@"SHT_CUDA_CALLGRAPH"
	.align	4
	.sectionentsize	8
	.align		4
        /*0000*/ 	.word	0x00000000
	.align		4
        /*0004*/ 	.word	0xffffffff
	.align		4
        /*0008*/ 	.word	0x00000000
	.align		4
        /*000c*/ 	.word	0xfffffffe
	.align		4
        /*0010*/ 	.word	0x00000000
	.align		4
        /*0014*/ 	.word	0xfffffffd
	.align		4
        /*0018*/ 	.word	0x00000000
	.align		4
        /*001c*/ 	.word	0xfffffffc


//--------------------- .text.triton_poi_fused_add_convolution_8 --------------------------
	.section	.text.triton_poi_fused_add_convolution_8,"ax",@progbits
	.align	128
        .global         triton_poi_fused_add_convolution_8
        .type           triton_poi_fused_add_convolution_8,@function
        .size           triton_poi_fused_add_convolution_8,(.L_x_1 - triton_poi_fused_add_convolution_8)
        .other          triton_poi_fused_add_convolution_8,@"STO_CUDA_ENTRY STV_DEFAULT"
triton_poi_fused_add_convolution_8:
.text.triton_poi_fused_add_convolution_8:
[----:B------:R-:W0:Y:S02]  /*0000*/  LDC R1, c[0x0][0x28] ;  /* 0x00000a00ff017b82 */ /* 0x000e240000000800 */
[----:B------:R-:W1:Y:S01]  /*0010*/  S2R R0, SR_TID.X ;  /* 0x0000000000007919 */ /* 0x000e620000002100 */
[----:B------:R-:W2:Y:S01]  /*0020*/  LDC.64 R8, c[0x0][0x228] ;  /* 0x00008a00ff087b82 */ /* 0x000ea20000000a00 */
[----:B------:R-:W-:Y:S01]  /*0030*/  ULDC.64 UR4, c[0x0][0x208] ;  /* 0x0000820000047ab9 */ /* 0x000fe20000000a00 */
[----:B------:R-:W3:Y:S06]  /*0040*/  S2R R11, SR_CTAID.X ;  /* 0x00000000000b7919 */ /* 0x000eec0000002500 */
[----:B------:R-:W4:Y:S08]  /*0050*/  LDC.64 R4, c[0x0][0x220] ;  /* 0x00008800ff047b82 */ /* 0x000f300000000a00 */
[----:B------:R-:W5:Y:S01]  /*0060*/  LDC.64 R6, c[0x0][0x210] ;  /* 0x00008400ff067b82 */ /* 0x000f620000000a00 */
[----:B-1----:R-:W-:-:S02]  /*0070*/  LOP3.LUT R0, R0, 0x7f, RZ, 0xc0, !PT ;  /* 0x0000007f00007812 */ /* 0x002fc400078ec0ff */
[----:B---3--:R-:W-:-:S03]  /*0080*/  SHF.R.S32.HI R2, RZ, 0x18, R11 ;  /* 0x00000018ff027819 */ /* 0x008fc6000001140b */
[----:B------:R-:W-:Y:S01]  /*0090*/  IMAD R11, R11, 0x80, R0 ;  /* 0x000000800b0b7824 */ /* 0x000fe200078e0200 */
[----:B------:R-:W-:-:S03]  /*00a0*/  SGXT R0, R2, 0x1 ;  /* 0x000000010200781a */ /* 0x000fc60000000200 */
[C---:B----4-:R-:W-:Y:S01]  /*00b0*/  IMAD.WIDE R4, R11.reuse, 0x4, R4 ;  /* 0x000000040b047825 */ /* 0x050fe200078e0204 */
[----:B------:R-:W1:Y:S01]  /*00c0*/  LDC.64 R2, c[0x0][0x218] ;  /* 0x00008600ff027b82 */ /* 0x000e620000000a00 */
[C---:B------:R-:W-:Y:S02]  /*00d0*/  ISETP.GE.AND P0, PT, R11.reuse, 0x100, PT ;  /* 0x000001000b00780c */ /* 0x040fe40003f06270 */
[----:B------:R-:W-:Y:S01]  /*00e0*/  LEA.HI R0, R0, R11, RZ, 0x4 ;  /* 0x0000000b00007211 */ /* 0x000fe200078f20ff */
[----:B-----5:R-:W-:-:S03]  /*00f0*/  IMAD.WIDE R6, R11, 0x4, R6 ;  /* 0x000000040b067825 */ /* 0x020fc600078e0206 */
[----:B------:R-:W-:-:S04]  /*0100*/  SHF.R.S32.HI R0, RZ, 0x4, R0 ;  /* 0x00000004ff007819 */ /* 0x000fc80000011400 */
[----:B------:R-:W-:-:S04]  /*0110*/  LEA.HI R10, R0, R0, RZ, 0x2 ;  /* 0x00000000000a7211 */ /* 0x000fc800078f10ff */
[----:B------:R-:W-:-:S05]  /*0120*/  LOP3.LUT R13, R10, 0xfffffffc, RZ, 0xc0, !PT ;  /* 0xfffffffc0a0d7812 */ /* 0x000fca00078ec0ff */
[----:B------:R-:W-:Y:S02]  /*0130*/  IMAD.IADD R13, R0, 0x1, -R13 ;  /* 0x00000001000d7824 */ /* 0x000fe400078e0a0d */
[----:B------:R-:W-:Y:S02]  /*0140*/  IMAD.MOV.U32 R0, RZ, RZ, RZ ;  /* 0x000000ffff007224 */ /* 0x000fe400078e00ff */
[----:B--2---:R-:W-:Y:S01]  /*0150*/  IMAD.WIDE R8, R13, 0x4, R8 ;  /* 0x000000040d087825 */ /* 0x004fe200078e0208 */
[----:B------:R-:W-:-:S03]  /*0160*/  HFMA2.MMA R13, -RZ, RZ, 0, 0 ;  /* 0x00000000ff0d7435 */ /* 0x000fc600000001ff */
[----:B-1----:R-:W-:Y:S01]  /*0170*/  IMAD.WIDE R2, R11, 0x4, R2 ;  /* 0x000000040b027825 */ /* 0x002fe200078e0202 */
[----:B------:R-:W-:-:S04]  /*0180*/  CS2R R10, SRZ ;  /* 0x00000000000a7805 */ /* 0x000fc8000001ff00 */
[----:B------:R-:W2:Y:S04]  /*0190*/  @!P0 LDG.E R0, desc[UR4][R2.64] ;  /* 0x0000000402008981 */ /* 0x000ea8000c1e1900 */
[----:B------:R-:W3:Y:S04]  /*01a0*/  @!P0 LDG.E.EL R13, desc[UR4][R8.64] ;  /* 0x00000004080d8981 */ /* 0x000ee8000c2e1900 */
[----:B------:R-:W2:Y:S04]  /*01b0*/  @!P0 LDG.E R11, desc[UR4][R4.64] ;  /* 0x00000004040b8981 */ /* 0x000ea8000c1e1900 */
[----:B------:R-:W3:Y:S01]  /*01c0*/  @!P0 LDG.E R10, desc[UR4][R6.64] ;  /* 0x00000004060a8981 */ /* 0x000ee2000c1e1900 */
[----:B--2---:R-:W-:Y:S01]  /*01d0*/  FADD R0, R11, R0 ;  /* 0x000000000b007221 */ /* 0x004fe20000000000 */
[----:B---3--:R-:W-:-:S04]  /*01e0*/  FADD R13, R13, R10 ;  /* 0x0000000a0d0d7221 */ /* 0x008fc80000000000 */
[----:B------:R-:W-:Y:S01]  /*01f0*/  FADD R13, R0, R13 ;  /* 0x0000000d000d7221 */ /* 0x000fe20000000000 */
[----:B------:R-:W-:Y:S06]  /*0200*/  @P0 EXIT ;  /* 0x000000000000094d */ /* 0x000fec0003800000 */
[----:B------:R-:W-:Y:S01]  /*0210*/  STG.E desc[UR4][R6.64], R13 ;  /* 0x0000000d06007986 */ /* 0x000fe2000c101904 */
[----:B------:R-:W-:Y:S05]  /*0220*/  EXIT ;  /* 0x000000000000794d */ /* 0x000fea0003800000 */
.L_x_0:
[----:B------:R-:W-:-:S00]  /*0230*/  BRA `(.L_x_0) ;  /* 0xfffffffc00fc7947 */ /* 0x000fc0000383ffff */
[----:B------:R-:W-:-:S00]  /*0240*/  NOP ;  /* 0x0000000000007918 */ /* 0x000fc00000000000 */
        /* <DEDUP_REMOVED lines=11> */
.L_x_1:


//--------------------- .nv.constant0.triton_poi_fused_add_convolution_8 --------------------------
	.section	.nv.constant0.triton_poi_fused_add_convolution_8,"a",@progbits
	.sectionflags	@""
	.align	4
.nv.constant0.triton_poi_fused_add_convolution_8:
	.zero		564
